//
// Generated by NVIDIA NVVM Compiler
//
// Compiler Build ID: CL-36424714
// Cuda compilation tools, release 13.0, V13.0.88
// Based on NVVM 20.0.0
//

.version 9.0
.target sm_100
.address_size 64

	// .globl	_Z4histPjS_jj
// _ZZ9downPhasePjjE11lastElement has been demoted

.visible .entry _Z4histPjS_jj(
	.param .u64 .ptr .align 1 _Z4histPjS_jj_param_0,
	.param .u64 .ptr .align 1 _Z4histPjS_jj_param_1,
	.param .u32 _Z4histPjS_jj_param_2,
	.param .u32 _Z4histPjS_jj_param_3
)
{
	.reg .pred 	%p<3>;
	.reg .b32 	%r<13>;
	.reg .b64 	%rd<9>;

	ld.param.u64 	%rd3, [_Z4histPjS_jj_param_0];
	ld.param.u64 	%rd4, [_Z4histPjS_jj_param_1];
	ld.param.u32 	%r6, [_Z4histPjS_jj_param_2];
	mov.u32 	%r7, %ctaid.x;
	mov.u32 	%r1, %ntid.x;
	mov.u32 	%r8, %tid.x;
	mad.lo.s32 	%r12, %r7, %r1, %r8;
	setp.ge.u32 	%p1, %r12, %r6;
	@%p1 bra 	$L__BB0_3;
	mov.u32 	%r9, %nctaid.x;
	mul.lo.s32 	%r3, %r9, %r1;
	cvta.to.global.u64 	%rd1, %rd3;
	cvta.to.global.u64 	%rd2, %rd4;
$L__BB0_2:
	mul.wide.u32 	%rd5, %r12, 4;
	add.s64 	%rd6, %rd1, %rd5;
	ld.global.u32 	%r10, [%rd6];
	mul.wide.u32 	%rd7, %r10, 4;
	add.s64 	%rd8, %rd2, %rd7;
	atom.global.add.u32 	%r11, [%rd8], 1;
	add.s32 	%r12, %r12, %r3;
	setp.lt.u32 	%p2, %r12, %r6;
	@%p2 bra 	$L__BB0_2;
$L__BB0_3:
	ret;

}
	// .globl	_Z7upPhasePjj
.visible .entry _Z7upPhasePjj(
	.param .u64 .ptr .align 1 _Z7upPhasePjj_param_0,
	.param .u32 _Z7upPhasePjj_param_1
)
{
	.reg .pred 	%p<5>;
	.reg .b32 	%r<29>;
	.reg .b64 	%rd<7>;

	ld.param.u64 	%rd2, [_Z7upPhasePjj_param_0];
	ld.param.u32 	%r11, [_Z7upPhasePjj_param_1];
	mov.u32 	%r12, %ctaid.x;
	mov.u32 	%r1, %ntid.x;
	mov.u32 	%r13, %tid.x;
	mad.lo.s32 	%r2, %r12, %r1, %r13;
	setp.lt.u32 	%p1, %r11, 2;
	@%p1 bra 	$L__BB1_6;
	cvta.to.global.u64 	%rd1, %rd2;
	mov.u32 	%r15, %nctaid.x;
	mul.lo.s32 	%r3, %r15, %r1;
	mov.b32 	%r27, 2;
$L__BB1_2:
	add.s32 	%r16, %r27, -1;
	not.b32 	%r17, %r27;
	and.b32  	%r18, %r17, %r16;
	popc.b32 	%r19, %r18;
	shr.u32 	%r5, %r11, %r19;
	setp.ge.u32 	%p2, %r2, %r5;
	@%p2 bra 	$L__BB1_5;
	shr.u32 	%r20, %r27, 1;
	add.s32 	%r7, %r20, -1;
	mov.u32 	%r28, %r2;
$L__BB1_4:
	mul.lo.s32 	%r21, %r28, %r27;
	add.s32 	%r22, %r16, %r21;
	add.s32 	%r23, %r7, %r21;
	mul.wide.u32 	%rd3, %r23, 4;
	add.s64 	%rd4, %rd1, %rd3;
	ld.global.u32 	%r24, [%rd4];
	mul.wide.u32 	%rd5, %r22, 4;
	add.s64 	%rd6, %rd1, %rd5;
	ld.global.u32 	%r25, [%rd6];
	add.s32 	%r26, %r25, %r24;
	st.global.u32 	[%rd6], %r26;
	add.s32 	%r28, %r28, %r3;
	setp.lt.u32 	%p3, %r28, %r5;
	@%p3 bra 	$L__BB1_4;
$L__BB1_5:
	bar.sync 	0;
	shl.b32 	%r27, %r27, 1;
	setp.le.u32 	%p4, %r27, %r11;
	@%p4 bra 	$L__BB1_2;
$L__BB1_6:
	ret;

}
	// .globl	_Z9downPhasePjj
.visible .entry _Z9downPhasePjj(
	.param .u64 .ptr .align 1 _Z9downPhasePjj_param_0,
	.param .u32 _Z9downPhasePjj_param_1
)
{
	.reg .pred 	%p<7>;
	.reg .b32 	%r<28>;
	.reg .b64 	%rd<9>;
	// demoted variable
	.shared .align 4 .u32 _ZZ9downPhasePjjE11lastElement;
	ld.param.u64 	%rd2, [_Z9downPhasePjj_param_0];
	ld.param.u32 	%r11, [_Z9downPhasePjj_param_1];
	cvta.to.global.u64 	%rd1, %rd2;
	mov.u32 	%r12, %ctaid.x;
	mov.u32 	%r1, %ntid.x;
	mov.u32 	%r13, %tid.x;
	mad.lo.s32 	%r2, %r12, %r1, %r13;
	setp.ne.s32 	%p1, %r2, 0;
	@%p1 bra 	$L__BB2_2;
	add.s32 	%r14, %r11, -1;
	mul.wide.u32 	%rd3, %r14, 4;
	add.s64 	%rd4, %rd1, %rd3;
	ld.global.u32 	%r15, [%rd4];
	st.shared.u32 	[_ZZ9downPhasePjjE11lastElement], %r15;
	mov.b32 	%r16, 0;
	st.global.u32 	[%rd4], %r16;
$L__BB2_2:
	bar.sync 	0;
	setp.lt.u32 	%p2, %r11, 2;
	@%p2 bra 	$L__BB2_8;
	mov.u32 	%r17, %nctaid.x;
	mul.lo.s32 	%r3, %r17, %r1;
	mov.u32 	%r26, %r11;
$L__BB2_4:
	div.u32 	%r5, %r11, %r26;
	setp.ge.u32 	%p3, %r2, %r5;
	@%p3 bra 	$L__BB2_7;
	add.s32 	%r6, %r26, -1;
	shr.u32 	%r18, %r26, 1;
	add.s32 	%r7, %r18, -1;
	mov.u32 	%r27, %r2;
$L__BB2_6:
	mul.lo.s32 	%r19, %r27, %r26;
	add.s32 	%r20, %r6, %r19;
	add.s32 	%r21, %r7, %r19;
	mul.wide.u32 	%rd5, %r20, 4;
	add.s64 	%rd6, %rd1, %rd5;
	ld.global.u32 	%r22, [%rd6];
	mul.wide.u32 	%rd7, %r21, 4;
	add.s64 	%rd8, %rd1, %rd7;
	ld.global.u32 	%r23, [%rd8];
	add.s32 	%r24, %r23, %r22;
	st.global.u32 	[%rd6], %r24;
	st.global.u32 	[%rd8], %r22;
	add.s32 	%r27, %r27, %r3;
	setp.lt.u32 	%p4, %r27, %r5;
	@%p4 bra 	$L__BB2_6;
$L__BB2_7:
	bar.sync 	0;
	shr.u32 	%r10, %r26, 1;
	setp.gt.u32 	%p5, %r26, 3;
	mov.u32 	%r26, %r10;
	@%p5 bra 	$L__BB2_4;
$L__BB2_8:
	setp.ne.s32 	%p6, %r2, 0;
	@%p6 bra 	$L__BB2_10;
	ld.shared.u32 	%r25, [_ZZ9downPhasePjjE11lastElement];
	st.global.u32 	[%rd1], %r25;
$L__BB2_10:
	ret;

}
	// .globl	_Z11buildResultPjS_S_jj
.visible .entry _Z11buildResultPjS_S_jj(
	.param .u64 .ptr .align 1 _Z11buildResultPjS_S_jj_param_0,
	.param .u64 .ptr .align 1 _Z11buildResultPjS_S_jj_param_1,
	.param .u64 .ptr .align 1 _Z11buildResultPjS_S_jj_param_2,
	.param .u32 _Z11buildResultPjS_S_jj_param_3,
	.param .u32 _Z11buildResultPjS_S_jj_param_4
)
{
	.reg .pred 	%p<4>;
	.reg .b32 	%r<16>;
	.reg .b64 	%rd<13>;

	ld.param.u64 	%rd4, [_Z11buildResultPjS_S_jj_param_0];
	ld.param.u64 	%rd5, [_Z11buildResultPjS_S_jj_param_1];
	ld.param.u64 	%rd6, [_Z11buildResultPjS_S_jj_param_2];
	ld.param.u32 	%r6, [_Z11buildResultPjS_S_jj_param_3];
	mov.u32 	%r7, %ctaid.x;
	mov.u32 	%r1, %ntid.x;
	mov.u32 	%r8, %tid.x;
	mad.lo.s32 	%r15, %r7, %r1, %r8;
	setp.ge.u32 	%p1, %r15, %r6;
	@%p1 bra 	$L__BB3_3;
	mov.u32 	%r9, %nctaid.x;
	mul.lo.s32 	%r3, %r9, %r1;
	cvta.to.global.u64 	%rd1, %rd4;
	cvta.to.global.u64 	%rd2, %rd5;
	cvta.to.global.u64 	%rd3, %rd6;
$L__BB3_2:
	mul.wide.u32 	%rd7, %r15, 4;
	add.s64 	%rd8, %rd1, %rd7;
	ld.global.u32 	%r10, [%rd8];
	setp.eq.s32 	%p2, %r10, 16777215;
	add.s32 	%r11, %r10, 1;
	selp.b32 	%r12, 0, %r11, %p2;
	mul.wide.u32 	%rd9, %r12, 4;
	add.s64 	%rd10, %rd2, %rd9;
	atom.global.add.u32 	%r13, [%rd10], -1;
	add.s32 	%r14, %r13, -1;
	mul.wide.u32 	%rd11, %r14, 4;
	add.s64 	%rd12, %rd3, %rd11;
	st.global.u32 	[%rd12], %r10;
	add.s32 	%r15, %r15, %r3;
	setp.lt.u32 	%p3, %r15, %r6;
	@%p3 bra 	$L__BB3_2;
$L__BB3_3:
	ret;

}


// ===== COMPILED SASS (sm_100) =====

	.target	sm_100

	.elftype	@"ET_EXEC"


//--------------------- .note.nv.tkinfo           --------------------------
	.section	.note.nv.tkinfo,"",@"SHT_NOTE"
	.sectionflags	@"SHF_NOTE_NV_TKINFO"
	.tkinfo
        /*0018*/ 	.word	0x00000002
        /*0030*/ 	.string	""
        /*0030*/ 	.string	"ptxas"
        /*0030*/ 	.string	"Cuda compilation tools, release 13.0, V13.0.88"
        /*0030*/ 	.string	"Build cuda_13.0.r13.0/compiler.36424714_0"
        /*0030*/ 	.string	"-arch sm_100 -m 64 "



//--------------------- .note.nv.cuinfo           --------------------------
	.section	.note.nv.cuinfo,"",@"SHT_NOTE"
	.sectionflags	@"SHF_NOTE_NV_CUINFO"
        /*0018*/ 	.short	0x0002
        /*001a*/ 	.short	0x0064
        /*001c*/ 	.short	0x0082
	.zero		2


//--------------------- .nv.info                  --------------------------
	.section	.nv.info,"",@"SHT_CUDA_INFO"
	.align	4


	//----- nvinfo : EIATTR_REGCOUNT
	.align		4
        /*0000*/ 	.byte	0x04, 0x2f
        /*0002*/ 	.short	(.L_1 - .L_0)
	.align		4
.L_0:
        /*0004*/ 	.word	index@(_Z4histPjS_jj)
        /*0008*/ 	.word	0x00000010


	//----- nvinfo : EIATTR_FRAME_SIZE
	.align		4
.L_1:
        /*000c*/ 	.byte	0x04, 0x11
        /*000e*/ 	.short	(.L_3 - .L_2)
	.align		4
.L_2:
        /*0010*/ 	.word	index@(_Z4histPjS_jj)
        /*0014*/ 	.word	0x00000000


	//----- nvinfo : EIATTR_REGCOUNT
	.align		4
.L_3:
        /*0018*/ 	.byte	0x04, 0x2f
        /*001a*/ 	.short	(.L_5 - .L_4)
	.align		4
.L_4:
        /*001c*/ 	.word	index@(_Z7upPhasePjj)
        /*0020*/ 	.word	0x00000012


	//----- nvinfo : EIATTR_FRAME_SIZE
	.align		4
.L_5:
        /*0024*/ 	.byte	0x04, 0x11
        /*0026*/ 	.short	(.L_7 - .L_6)
	.align		4
.L_6:
        /*0028*/ 	.word	index@(_Z7upPhasePjj)
        /*002c*/ 	.word	0x00000000


	//----- nvinfo : EIATTR_REGCOUNT
	.align		4
.L_7:
        /*0030*/ 	.byte	0x04, 0x2f
        /*0032*/ 	.short	(.L_9 - .L_8)
	.align		4
.L_8:
        /*0034*/ 	.word	index@(_Z9downPhasePjj)
        /*0038*/ 	.word	0x00000013


	//----- nvinfo : EIATTR_FRAME_SIZE
	.align		4
.L_9:
        /*003c*/ 	.byte	0x04, 0x11
        /*003e*/ 	.short	(.L_11 - .L_10)
	.align		4
.L_10:
        /*0040*/ 	.word	index@(_Z9downPhasePjj)
        /*0044*/ 	.word	0x00000000


	//----- nvinfo : EIATTR_REGCOUNT
	.align		4
.L_11:
        /*0048*/ 	.byte	0x04, 0x2f
        /*004a*/ 	.short	(.L_13 - .L_12)
	.align		4
.L_12:
        /*004c*/ 	.word	index@(_Z11buildResultPjS_S_jj)
        /*0050*/ 	.word	0x00000014


	//----- nvinfo : EIATTR_FRAME_SIZE
	.align		4
.L_13:
        /*0054*/ 	.byte	0x04, 0x11
        /*0056*/ 	.short	(.L_15 - .L_14)
	.align		4
.L_14:
        /*0058*/ 	.word	index@(_Z11buildResultPjS_S_jj)
        /*005c*/ 	.word	0x00000000


	//----- nvinfo : EIATTR_MIN_STACK_SIZE
	.align		4
.L_15:
        /*0060*/ 	.byte	0x04, 0x12
        /*0062*/ 	.short	(.L_17 - .L_16)
	.align		4
.L_16:
        /*0064*/ 	.word	index@(_Z11buildResultPjS_S_jj)
        /*0068*/ 	.word	0x00000000


	//----- nvinfo : EIATTR_MIN_STACK_SIZE
	.align		4
.L_17:
        /*006c*/ 	.byte	0x04, 0x12
        /*006e*/ 	.short	(.L_19 - .L_18)
	.align		4
.L_18:
        /*0070*/ 	.word	index@(_Z9downPhasePjj)
        /*0074*/ 	.word	0x00000000


	//----- nvinfo : EIATTR_MIN_STACK_SIZE
	.align		4
.L_19:
        /*0078*/ 	.byte	0x04, 0x12
        /*007a*/ 	.short	(.L_21 - .L_20)
	.align		4
.L_20:
        /*007c*/ 	.word	index@(_Z7upPhasePjj)
        /*0080*/ 	.word	0x00000000


	//----- nvinfo : EIATTR_MIN_STACK_SIZE
	.align		4
.L_21:
        /*0084*/ 	.byte	0x04, 0x12
        /*0086*/ 	.short	(.L_23 - .L_22)
	.align		4
.L_22:
        /*0088*/ 	.word	index@(_Z4histPjS_jj)
        /*008c*/ 	.word	0x00000000
.L_23:


//--------------------- .nv.compat                --------------------------
	.section	.nv.compat,"",@"SHT_CUDA_COMPAT_INFO"
	.align	4
        /*0000*/ 	.byte	0x02, 0x09, 0x00, 0x00, 0x02, 0x02, 0x01, 0x00, 0x02, 0x05, 0x05, 0x00, 0x03, 0x07, 0x01, 0x01
        /*0010*/ 	.byte	0x02, 0x03, 0x00, 0x00, 0x02, 0x06, 0x01, 0x00, 0x04, 0x0b, 0x08, 0x00, 0x09, 0x00, 0x00, 0x00
        /*0020*/ 	.byte	0x00, 0x00, 0x00, 0x00


//--------------------- .nv.info._Z11buildResultPjS_S_jj --------------------------
	.section	.nv.info._Z11buildResultPjS_S_jj,"",@"SHT_CUDA_INFO"
	.sectionflags	@""
	.align	4


	//----- nvinfo : EIATTR_CUDA_API_VERSION
	.align		4
        /*0000*/ 	.byte	0x04, 0x37
        /*0002*/ 	.short	(.L_25 - .L_24)
.L_24:
        /*0004*/ 	.word	0x00000082


	//----- nvinfo : EIATTR_KPARAM_INFO
	.align		4
.L_25:
        /*0008*/ 	.byte	0x04, 0x17
        /*000a*/ 	.short	(.L_27 - .L_26)
.L_26:
        /*000c*/ 	.word	0x00000000
        /*0010*/ 	.short	0x0004
        /*0012*/ 	.short	0x001c
        /*0014*/ 	.byte	0x00, 0xf0, 0x11, 0x00


	//----- nvinfo : EIATTR_KPARAM_INFO
	.align		4
.L_27:
        /*0018*/ 	.byte	0x04, 0x17
        /*001a*/ 	.short	(.L_29 - .L_28)
.L_28:
        /*001c*/ 	.word	0x00000000
        /*0020*/ 	.short	0x0003
        /*0022*/ 	.short	0x0018
        /*0024*/ 	.byte	0x00, 0xf0, 0x11, 0x00


	//----- nvinfo : EIATTR_KPARAM_INFO
	.align		4
.L_29:
        /*0028*/ 	.byte	0x04, 0x17
        /*002a*/ 	.short	(.L_31 - .L_30)
.L_30:
        /*002c*/ 	.word	0x00000000
        /*0030*/ 	.short	0x0002
        /*0032*/ 	.short	0x0010
        /*0034*/ 	.byte	0x00, 0xf5, 0x21, 0x00


	//----- nvinfo : EIATTR_KPARAM_INFO
	.align		4
.L_31:
        /*0038*/ 	.byte	0x04, 0x17
        /*003a*/ 	.short	(.L_33 - .L_32)
.L_32:
        /*003c*/ 	.word	0x00000000
        /*0040*/ 	.short	0x0001
        /*0042*/ 	.short	0x0008
        /*0044*/ 	.byte	0x00, 0xf5, 0x21, 0x00


	//----- nvinfo : EIATTR_KPARAM_INFO
	.align		4
.L_33:
        /*0048*/ 	.byte	0x04, 0x17
        /*004a*/ 	.short	(.L_35 - .L_34)
.L_34:
        /*004c*/ 	.word	0x00000000
        /*0050*/ 	.short	0x0000
        /*0052*/ 	.short	0x0000
        /*0054*/ 	.byte	0x00, 0xf5, 0x21, 0x00


	//----- nvinfo : EIATTR_SPARSE_MMA_MASK
	.align		4
.L_35:
        /*0058*/ 	.byte	0x03, 0x50
        /*005a*/ 	.short	0x0000


	//----- nvinfo : EIATTR_MAXREG_COUNT
	.align		4
        /*005c*/ 	.byte	0x03, 0x1b
        /*005e*/ 	.short	0x00ff


	//----- nvinfo : EIATTR_MERCURY_ISA_VERSION
	.align		4
        /*0060*/ 	.byte	0x03, 0x5f
        /*0062*/ 	.short	0x0101


	//----- nvinfo : EIATTR_VRC_CTA_INIT_COUNT
	.align		4
        /*0064*/ 	.byte	0x02, 0x4a
	.zero		1
	.zero		1


	//----- nvinfo : EIATTR_EXIT_INSTR_OFFSETS
	.align		4
        /*0068*/ 	.byte	0x04, 0x1c
        /*006a*/ 	.short	(.L_37 - .L_36)


	//   ....[0]....
.L_36:
        /*006c*/ 	.word	0x00000070


	//   ....[1]....
        /*0070*/ 	.word	0x000001c0


	//----- nvinfo : EIATTR_CRS_STACK_SIZE
	.align		4
.L_37:
        /*0074*/ 	.byte	0x04, 0x1e
        /*0076*/ 	.short	(.L_39 - .L_38)
.L_38:
        /*0078*/ 	.word	0x00000000


	//----- nvinfo : EIATTR_CBANK_PARAM_SIZE
	.align		4
.L_39:
        /*007c*/ 	.byte	0x03, 0x19
        /*007e*/ 	.short	0x0020


	//----- nvinfo : EIATTR_PARAM_CBANK
	.align		4
        /*0080*/ 	.byte	0x04, 0x0a
        /*0082*/ 	.short	(.L_41 - .L_40)
	.align		4
.L_40:
        /*0084*/ 	.word	index@(.nv.constant0._Z11buildResultPjS_S_jj)
        /*0088*/ 	.short	0x0380
        /*008a*/ 	.short	0x0020


	//----- nvinfo : EIATTR_SW_WAR
	.align		4
.L_41:
        /*008c*/ 	.byte	0x04, 0x36
        /*008e*/ 	.short	(.L_43 - .L_42)
.L_42:
        /*0090*/ 	.word	0x00000008
.L_43:


//--------------------- .nv.info._Z9downPhasePjj  --------------------------
	.section	.nv.info._Z9downPhasePjj,"",@"SHT_CUDA_INFO"
	.sectionflags	@""
	.align	4


	//----- nvinfo : EIATTR_CUDA_API_VERSION
	.align		4
        /*0000*/ 	.byte	0x04, 0x37
        /*0002*/ 	.short	(.L_45 - .L_44)
.L_44:
        /*0004*/ 	.word	0x00000082


	//----- nvinfo : EIATTR_KPARAM_INFO
	.align		4
.L_45:
        /*0008*/ 	.byte	0x04, 0x17
        /*000a*/ 	.short	(.L_47 - .L_46)
.L_46:
        /*000c*/ 	.word	0x00000000
        /*0010*/ 	.short	0x0001
        /*0012*/ 	.short	0x0008
        /*0014*/ 	.byte	0x00, 0xf0, 0x11, 0x00


	//----- nvinfo : EIATTR_KPARAM_INFO
	.align		4
.L_47:
        /*0018*/ 	.byte	0x04, 0x17
        /*001a*/ 	.short	(.L_49 - .L_48)
.L_48:
        /*001c*/ 	.word	0x00000000
        /*0020*/ 	.short	0x0000
        /*0022*/ 	.short	0x0000
        /*0024*/ 	.byte	0x00, 0xf5, 0x21, 0x00


	//----- nvinfo : EIATTR_SPARSE_MMA_MASK
	.align		4
.L_49:
        /*0028*/ 	.byte	0x03, 0x50
        /*002a*/ 	.short	0x0000


	//----- nvinfo : EIATTR_MAXREG_COUNT
	.align		4
        /*002c*/ 	.byte	0x03, 0x1b
        /*002e*/ 	.short	0x00ff


	//----- nvinfo : EIATTR_NUM_BARRIERS
	.align		4
        /*0030*/ 	.byte	0x02, 0x4c
        /*0032*/ 	.byte	0x01
	.zero		1


	//----- nvinfo : EIATTR_MERCURY_ISA_VERSION
	.align		4
        /*0034*/ 	.byte	0x03, 0x5f
        /*0036*/ 	.short	0x0101


	//----- nvinfo : EIATTR_VRC_CTA_INIT_COUNT
	.align		4
        /*0038*/ 	.byte	0x02, 0x4a
	.zero		1
	.zero		1


	//----- nvinfo : EIATTR_EXIT_INSTR_OFFSETS
	.align		4
        /*003c*/ 	.byte	0x04, 0x1c
        /*003e*/ 	.short	(.L_51 - .L_50)


	//   ....[0]....
.L_50:
        /*0040*/ 	.word	0x00000480


	//   ....[1]....
        /*0044*/ 	.word	0x000004f0


	//----- nvinfo : EIATTR_CRS_STACK_SIZE
	.align		4
.L_51:
        /*0048*/ 	.byte	0x04, 0x1e
        /*004a*/ 	.short	(.L_53 - .L_52)
.L_52:
        /*004c*/ 	.word	0x00000000


	//----- nvinfo : EIATTR_CBANK_PARAM_SIZE
	.align		4
.L_53:
        /*0050*/ 	.byte	0x03, 0x19
        /*0052*/ 	.short	0x000c


	//----- nvinfo : EIATTR_PARAM_CBANK
	.align		4
        /*0054*/ 	.byte	0x04, 0x0a
        /*0056*/ 	.short	(.L_55 - .L_54)
	.align		4
.L_54:
        /*0058*/ 	.word	index@(.nv.constant0._Z9downPhasePjj)
        /*005c*/ 	.short	0x0380
        /*005e*/ 	.short	0x000c


	//----- nvinfo : EIATTR_SW_WAR
	.align		4
.L_55:
        /*0060*/ 	.byte	0x04, 0x36
        /*0062*/ 	.short	(.L_57 - .L_56)
.L_56:
        /*0064*/ 	.word	0x00000008
.L_57:


//--------------------- .nv.info._Z7upPhasePjj    --------------------------
	.section	.nv.info._Z7upPhasePjj,"",@"SHT_CUDA_INFO"
	.sectionflags	@""
	.align	4


	//----- nvinfo : EIATTR_CUDA_API_VERSION
	.align		4
        /*0000*/ 	.byte	0x04, 0x37
        /*0002*/ 	.short	(.L_59 - .L_58)
.L_58:
        /*0004*/ 	.word	0x00000082


	//----- nvinfo : EIATTR_KPARAM_INFO
	.align		4
.L_59:
        /*0008*/ 	.byte	0x04, 0x17
        /*000a*/ 	.short	(.L_61 - .L_60)
.L_60:
        /*000c*/ 	.word	0x00000000
        /*0010*/ 	.short	0x0001
        /*0012*/ 	.short	0x0008
        /*0014*/ 	.byte	0x00, 0xf0, 0x11, 0x00


	//----- nvinfo : EIATTR_KPARAM_INFO
	.align		4
.L_61:
        /*0018*/ 	.byte	0x04, 0x17
        /*001a*/ 	.short	(.L_63 - .L_62)
.L_62:
        /*001c*/ 	.word	0x00000000
        /*0020*/ 	.short	0x0000
        /*0022*/ 	.short	0x0000
        /*0024*/ 	.byte	0x00, 0xf5, 0x21, 0x00


	//----- nvinfo : EIATTR_SPARSE_MMA_MASK
	.align		4
.L_63:
        /*0028*/ 	.byte	0x03, 0x50
        /*002a*/ 	.short	0x0000


	//----- nvinfo : EIATTR_MAXREG_COUNT
	.align		4
        /*002c*/ 	.byte	0x03, 0x1b
        /*002e*/ 	.short	0x00ff


	//----- nvinfo : EIATTR_NUM_BARRIERS
	.align		4
        /*0030*/ 	.byte	0x02, 0x4c
        /*0032*/ 	.byte	0x01
	.zero		1


	//----- nvinfo : EIATTR_MERCURY_ISA_VERSION
	.align		4
        /*0034*/ 	.byte	0x03, 0x5f
        /*0036*/ 	.short	0x0101


	//----- nvinfo : EIATTR_VRC_CTA_INIT_COUNT
	.align		4
        /*0038*/ 	.byte	0x02, 0x4a
	.zero		1
	.zero		1


	//----- nvinfo : EIATTR_EXIT_INSTR_OFFSETS
	.align		4
        /*003c*/ 	.byte	0x04, 0x1c
        /*003e*/ 	.short	(.L_65 - .L_64)


	//   ....[0]....
.L_64:
        /*0040*/ 	.word	0x00000060


	//   ....[1]....
        /*0044*/ 	.word	0x00000270


	//----- nvinfo : EIATTR_CRS_STACK_SIZE
	.align		4
.L_65:
        /*0048*/ 	.byte	0x04, 0x1e
        /*004a*/ 	.short	(.L_67 - .L_66)
.L_66:
        /*004c*/ 	.word	0x00000000


	//----- nvinfo : EIATTR_CBANK_PARAM_SIZE
	.align		4
.L_67:
        /*0050*/ 	.byte	0x03, 0x19
        /*0052*/ 	.short	0x000c


	//----- nvinfo : EIATTR_PARAM_CBANK
	.align		4
        /*0054*/ 	.byte	0x04, 0x0a
        /*0056*/ 	.short	(.L_69 - .L_68)
	.align		4
.L_68:
        /*0058*/ 	.word	index@(.nv.constant0._Z7upPhasePjj)
        /*005c*/ 	.short	0x0380
        /*005e*/ 	.short	0x000c


	//----- nvinfo : EIATTR_SW_WAR
	.align		4
.L_69:
        /*0060*/ 	.byte	0x04, 0x36
        /*0062*/ 	.short	(.L_71 - .L_70)
.L_70:
        /*0064*/ 	.word	0x00000008
.L_71:


//--------------------- .nv.info._Z4histPjS_jj    --------------------------
	.section	.nv.info._Z4histPjS_jj,"",@"SHT_CUDA_INFO"
	.sectionflags	@""
	.align	4


	//----- nvinfo : EIATTR_CUDA_API_VERSION
	.align		4
        /*0000*/ 	.byte	0x04, 0x37
        /*0002*/ 	.short	(.L_73 - .L_72)
.L_72:
        /*0004*/ 	.word	0x00000082


	//----- nvinfo : EIATTR_KPARAM_INFO
	.align		4
.L_73:
        /*0008*/ 	.byte	0x04, 0x17
        /*000a*/ 	.short	(.L_75 - .L_74)
.L_74:
        /*000c*/ 	.word	0x00000000
        /*0010*/ 	.short	0x0003
        /*0012*/ 	.short	0x0014
        /*0014*/ 	.byte	0x00, 0xf0, 0x11, 0x00


	//----- nvinfo : EIATTR_KPARAM_INFO
	.align		4
.L_75:
        /*0018*/ 	.byte	0x04, 0x17
        /*001a*/ 	.short	(.L_77 - .L_76)
.L_76:
        /*001c*/ 	.word	0x00000000
        /*0020*/ 	.short	0x0002
        /*0022*/ 	.short	0x0010
        /*0024*/ 	.byte	0x00, 0xf0, 0x11, 0x00


	//----- nvinfo : EIATTR_KPARAM_INFO
	.align		4
.L_77:
        /*0028*/ 	.byte	0x04, 0x17
        /*002a*/ 	.short	(.L_79 - .L_78)
.L_78:
        /*002c*/ 	.word	0x00000000
        /*0030*/ 	.short	0x0001
        /*0032*/ 	.short	0x0008
        /*0034*/ 	.byte	0x00, 0xf5, 0x21, 0x00


	//----- nvinfo : EIATTR_KPARAM_INFO
	.align		4
.L_79:
        /*0038*/ 	.byte	0x04, 0x17
        /*003a*/ 	.short	(.L_81 - .L_80)
.L_80:
        /*003c*/ 	.word	0x00000000
        /*0040*/ 	.short	0x0000
        /*0042*/ 	.short	0x0000
        /*0044*/ 	.byte	0x00, 0xf5, 0x21, 0x00


	//----- nvinfo : EIATTR_SPARSE_MMA_MASK
	.align		4
.L_81:
        /*0048*/ 	.byte	0x03, 0x50
        /*004a*/ 	.short	0x0000


	//----- nvinfo : EIATTR_MAXREG_COUNT
	.align		4
        /*004c*/ 	.byte	0x03, 0x1b
        /*004e*/ 	.short	0x00ff


	//----- nvinfo : EIATTR_MERCURY_ISA_VERSION
	.align		4
        /*0050*/ 	.byte	0x03, 0x5f
        /*0052*/ 	.short	0x0101


	//----- nvinfo : EIATTR_VRC_CTA_INIT_COUNT
	.align		4
        /*0054*/ 	.byte	0x02, 0x4a
	.zero		1
	.zero		1


	//----- nvinfo : EIATTR_EXIT_INSTR_OFFSETS
	.align		4
        /*0058*/ 	.byte	0x04, 0x1c
        /*005a*/ 	.short	(.L_83 - .L_82)


	//   ....[0]....
.L_82:
        /*005c*/ 	.word	0x00000070


	//   ....[1]....
        /*0060*/ 	.word	0x00000150


	//----- nvinfo : EIATTR_CRS_STACK_SIZE
	.align		4
.L_83:
        /*0064*/ 	.byte	0x04, 0x1e
        /*0066*/ 	.short	(.L_85 - .L_84)
.L_84:
        /*0068*/ 	.word	0x00000000


	//----- nvinfo : EIATTR_CBANK_PARAM_SIZE
	.align		4
.L_85:
        /*006c*/ 	.byte	0x03, 0x19
        /*006e*/ 	.short	0x0018


	//----- nvinfo : EIATTR_PARAM_CBANK
	.align		4
        /*0070*/ 	.byte	0x04, 0x0a
        /*0072*/ 	.short	(.L_87 - .L_86)
	.align		4
.L_86:
        /*0074*/ 	.word	index@(.nv.constant0._Z4histPjS_jj)
        /*0078*/ 	.short	0x0380
        /*007a*/ 	.short	0x0018


	//----- nvinfo : EIATTR_SW_WAR
	.align		4
.L_87:
        /*007c*/ 	.byte	0x04, 0x36
        /*007e*/ 	.short	(.L_89 - .L_88)
.L_88:
        /*0080*/ 	.word	0x00000008
.L_89:


//--------------------- .nv.callgraph             --------------------------
	.section	.nv.callgraph,"",@"SHT_CUDA_CALLGRAPH"
	.align	4
	.sectionentsize	8
	.align		4
        /*0000*/ 	.word	0x00000000
	.align		4
        /*0004*/ 	.word	0xffffffff
	.align		4
        /*0008*/ 	.word	0x00000000
	.align		4
        /*000c*/ 	.word	0xfffffffe
	.align		4
        /*0010*/ 	.word	0x00000000
	.align		4
        /*0014*/ 	.word	0xfffffffd
	.align		4
        /*0018*/ 	.word	0x00000000
	.align		4
        /*001c*/ 	.word	0xfffffffc


//--------------------- .text._Z11buildResultPjS_S_jj --------------------------
	.section	.text._Z11buildResultPjS_S_jj,"ax",@progbits
	.align	128
        .global         _Z11buildResultPjS_S_jj
        .type           _Z11buildResultPjS_S_jj,@function
        .size           _Z11buildResultPjS_S_jj,(.L_x_17 - _Z11buildResultPjS_S_jj)
        .other          _Z11buildResultPjS_S_jj,@"STO_CUDA_ENTRY STV_DEFAULT"
_Z11buildResultPjS_S_jj:
.text._Z11buildResultPjS_S_jj:
[----:B------:R-:W-:Y:S01]  /*0000*/  LDC R1, c[0x0][0x37c] ;  /* 0x0000df00ff017b82 */ /* 0x000fe20000000800 */
[----:B------:R-:W0:Y:S07]  /*0010*/  S2R R0, SR_TID.X ;  /* 0x0000000000007919 */ /* 0x000e2e0000002100 */
[----:B------:R-:W0:Y:S01]  /*0020*/  S2UR UR4, SR_CTAID.X ;  /* 0x00000000000479c3 */ /* 0x000e220000002500 */
[----:B------:R-:W1:Y:S07]  /*0030*/  LDCU UR5, c[0x0][0x398] ;  /* 0x00007300ff0577ac */ /* 0x000e6e0008000800 */
[----:B------:R-:W0:Y:S02]  /*0040*/  LDC R15, c[0x0][0x360] ;  /* 0x0000d800ff0f7b82 */ /* 0x000e240000000800 */
[----:B0-----:R-:W-:-:S05]  /*0050*/  IMAD R0, R15, UR4, R0 ;  /* 0x000000040f007c24 */ /* 0x001fca000f8e0200 */
[----:B-1----:R-:W-:-:S13]  /*0060*/  ISETP.GE.U32.AND P0, PT, R0, UR5, PT ;  /* 0x0000000500007c0c */ /* 0x002fda000bf06070 */
[----:B------:R-:W-:Y:S05]  /*0070*/  @P0 EXIT ;  /* 0x000000000000094d */ /* 0x000fea0003800000 */
[----:B------:R-:W0:Y:S01]  /*0080*/  LDC.64 R2, c[0x0][0x390] ;  /* 0x0000e400ff027b82 */ /* 0x000e220000000a00 */
[----:B------:R-:W1:Y:S01]  /*0090*/  LDCU UR4, c[0x0][0x370] ;  /* 0x00006e00ff0477ac */ /* 0x000e620008000800 */
[----:B------:R-:W2:Y:S06]  /*00a0*/  LDCU.64 UR6, c[0x0][0x358] ;  /* 0x00006b00ff0677ac */ /* 0x000eac0008000a00 */
[----:B------:R-:W3:Y:S08]  /*00b0*/  LDC.64 R4, c[0x0][0x380] ;  /* 0x0000e000ff047b82 */ /* 0x000ef00000000a00 */
[----:B------:R-:W4:Y:S01]  /*00c0*/  LDC.64 R6, c[0x0][0x388] ;  /* 0x0000e200ff067b82 */ /* 0x000f220000000a00 */
[----:B-1----:R-:W-:-:S07]  /*00d0*/  IMAD R15, R15, UR4, RZ ;  /* 0x000000040f0f7c24 */ /* 0x002fce000f8e02ff */
.L_x_0:
[----:B-1-3--:R-:W-:-:S06]  /*00e0*/  IMAD.WIDE.U32 R8, R0, 0x4, R4 ;  /* 0x0000000400087825 */ /* 0x00afcc00078e0004 */
[----:B--2---:R-:W2:Y:S01]  /*00f0*/  LDG.E R9, desc[UR6][R8.64] ;  /* 0x0000000608097981 */ /* 0x004ea2000c1e1900 */
[----:B------:R-:W-:Y:S02]  /*0100*/  MOV R17, 0xffffffff ;  /* 0xffffffff00117802 */ /* 0x000fe40000000f00 */
[C---:B--2---:R-:W-:Y:S02]  /*0110*/  ISETP.NE.AND P0, PT, R9.reuse, 0xffffff, PT ;  /* 0x00ffffff0900780c */ /* 0x044fe40003f05270 */
[----:B------:R-:W-:-:S04]  /*0120*/  IADD3 R10, PT, PT, R9, 0x1, RZ ;  /* 0x00000001090a7810 */ /* 0x000fc80007ffe0ff */
[----:B------:R-:W-:-:S05]  /*0130*/  SEL R11, R10, RZ, P0 ;  /* 0x000000ff0a0b7207 */ /* 0x000fca0000000000 */
[----:B----4-:R-:W-:-:S06]  /*0140*/  IMAD.WIDE.U32 R10, R11, 0x4, R6 ;  /* 0x000000040b0a7825 */ /* 0x010fcc00078e0006 */
[----:B------:R-:W2:Y:S01]  /*0150*/  ATOMG.E.ADD.STRONG.GPU PT, R10, desc[UR6][R10.64], R17 ;  /* 0x800000110a0a79a8 */ /* 0x000ea200081ef106 */
[----:B------:R-:W-:-:S04]  /*0160*/  IADD3 R0, PT, PT, R15, R0, RZ ;  /* 0x000000000f007210 */ /* 0x000fc80007ffe0ff */
[----:B------:R-:W-:Y:S02]  /*0170*/  ISETP.GE.U32.AND P0, PT, R0, UR5, PT ;  /* 0x0000000500007c0c */ /* 0x000fe4000bf06070 */
[----:B--2---:R-:W-:-:S05]  /*0180*/  IADD3 R13, PT, PT, R10, -0x1, RZ ;  /* 0xffffffff0a0d7810 */ /* 0x004fca0007ffe0ff */
[----:B0-----:R-:W-:-:S05]  /*0190*/  IMAD.WIDE.U32 R12, R13, 0x4, R2 ;  /* 0x000000040d0c7825 */ /* 0x001fca00078e0002 */
[----:B------:R1:W-:Y:S01]  /*01a0*/  STG.E desc[UR6][R12.64], R9 ;  /* 0x000000090c007986 */ /* 0x0003e2000c101906 */
[----:B------:R-:W-:Y:S05]  /*01b0*/  @!P0 BRA `(.L_x_0) ;  /* 0xfffffffc00c88947 */ /* 0x000fea000383ffff */
[----:B------:R-:W-:Y:S05]  /*01c0*/  EXIT ;  /* 0x000000000000794d */ /* 0x000fea0003800000 */
.L_x_1:
[----:B------:R-:W-:-:S00]  /*01d0*/  BRA `(.L_x_1) ;  /* 0xfffffffc00fc7947 */ /* 0x000fc0000383ffff */
[----:B------:R-:W-:-:S00]  /*01e0*/  NOP ;  /* 0x0000000000007918 */ /* 0x000fc00000000000 */
        /* <DEDUP_REMOVED lines=9> */
.L_x_17:


//--------------------- .text._Z9downPhasePjj     --------------------------
	.section	.text._Z9downPhasePjj,"ax",@progbits
	.align	128
        .global         _Z9downPhasePjj
        .type           _Z9downPhasePjj,@function
        .size           _Z9downPhasePjj,(.L_x_18 - _Z9downPhasePjj)
        .other          _Z9downPhasePjj,@"STO_CUDA_ENTRY STV_DEFAULT"
_Z9downPhasePjj:
.text._Z9downPhasePjj:
[----:B------:R-:W-:Y:S01]  /*0000*/  LDC R1, c[0x0][0x37c] ;  /* 0x0000df00ff017b82 */ /* 0x000fe20000000800 */
[----:B------:R-:W0:Y:S07]  /*0010*/  S2R R3, SR_TID.X ;  /* 0x0000000000037919 */ /* 0x000e2e0000002100 */
[----:B------:R-:W0:Y:S01]  /*0020*/  S2UR UR4, SR_CTAID.X ;  /* 0x00000000000479c3 */ /* 0x000e220000002500 */
[----:B------:R-:W1:Y:S01]  /*0030*/  LDCU.64 UR6, c[0x0][0x358] ;  /* 0x00006b00ff0677ac */ /* 0x000e620008000a00 */
[----:B------:R-:W-:Y:S06]  /*0040*/  BSSY.RECONVERGENT B0, `(.L_x_2) ;  /* 0x000000f000007945 */ /* 0x000fec0003800200 */
[----:B------:R-:W0:Y:S02]  /*0050*/  LDC R4, c[0x0][0x360] ;  /* 0x0000d800ff047b82 */ /* 0x000e240000000800 */
[----:B0-----:R-:W-:-:S05]  /*0060*/  IMAD R0, R4, UR4, R3 ;  /* 0x0000000404007c24 */ /* 0x001fca000f8e0203 */
[----:B------:R-:W-:-:S13]  /*0070*/  ISETP.NE.AND P0, PT, R0, RZ, PT ;  /* 0x000000ff0000720c */ /* 0x000fda0003f05270 */
[----:B-1----:R-:W-:Y:S05]  /*0080*/  @P0 BRA `(.L_x_3) ;  /* 0x0000000000280947 */ /* 0x002fea0003800000 */
[----:B------:R-:W0:Y:S08]  /*0090*/  LDC R5, c[0x0][0x388] ;  /* 0x0000e200ff057b82 */ /* 0x000e300000000800 */
[----:B------:R-:W1:Y:S01]  /*00a0*/  LDC.64 R2, c[0x0][0x380] ;  /* 0x0000e000ff027b82 */ /* 0x000e620000000a00 */
[----:B0-----:R-:W-:-:S05]  /*00b0*/  IADD3 R5, PT, PT, R5, -0x1, RZ ;  /* 0xffffffff05057810 */ /* 0x001fca0007ffe0ff */
[----:B-1----:R-:W-:-:S05]  /*00c0*/  IMAD.WIDE.U32 R2, R5, 0x4, R2 ;  /* 0x0000000405027825 */ /* 0x002fca00078e0002 */
[----:B------:R-:W2:Y:S01]  /*00d0*/  LDG.E R5, desc[UR6][R2.64] ;  /* 0x0000000602057981 */ /* 0x000ea2000c1e1900 */
[----:B------:R-:W0:Y:S01]  /*00e0*/  S2UR UR5, SR_CgaCtaId ;  /* 0x00000000000579c3 */ /* 0x000e220000008800 */
[----:B------:R-:W-:Y:S02]  /*00f0*/  UMOV UR4, 0x400 ;  /* 0x0000040000047882 */ /* 0x000fe40000000000 */
[----:B------:R1:W-:Y:S01]  /*0100*/  STG.E desc[UR6][R2.64], RZ ;  /* 0x000000ff02007986 */ /* 0x0003e2000c101906 */
[----:B0-----:R-:W-:-:S09]  /*0110*/  ULEA UR4, UR5, UR4, 0x18 ;  /* 0x0000000405047291 */ /* 0x001fd2000f8ec0ff */
[----:B--2---:R1:W-:Y:S03]  /*0120*/  STS [UR4], R5 ;  /* 0x00000005ff007988 */ /* 0x0043e60008000804 */
.L_x_3:
[----:B------:R-:W-:Y:S05]  /*0130*/  BSYNC.RECONVERGENT B0 ;  /* 0x0000000000007941 */ /* 0x000fea0003800200 */
.L_x_2:
[----:B------:R-:W0:Y:S02]  /*0140*/  LDCU UR4, c[0x0][0x388] ;  /* 0x00007100ff0477ac */ /* 0x000e240008000800 */
[----:B0-----:R-:W-:Y:S01]  /*0150*/  UISETP.GE.U32.AND UP0, UPT, UR4, 0x2, UPT ;  /* 0x000000020400788c */ /* 0x001fe2000bf06070 */
[----:B------:R-:W-:Y:S08]  /*0160*/  BAR.SYNC.DEFER_BLOCKING 0x0 ;  /* 0x0000000000007b1d */ /* 0x000ff00000010000 */
[----:B------:R-:W-:Y:S05]  /*0170*/  BRA.U !UP0, `(.L_x_4) ;  /* 0x0000000108bc7547 */ /* 0x000fea000b800000 */
[----:B------:R-:W0:Y:S01]  /*0180*/  LDCU UR4, c[0x0][0x370] ;  /* 0x00006e00ff0477ac */ /* 0x000e220008000800 */
[----:B------:R-:W1:Y:S01]  /*0190*/  LDCU UR5, c[0x0][0x388] ;  /* 0x00007100ff0577ac */ /* 0x000e620008000800 */
[----:B0-----:R-:W-:Y:S01]  /*01a0*/  IMAD R4, R4, UR4, RZ ;  /* 0x0000000404047c24 */ /* 0x001fe2000f8e02ff */
[----:B-1----:R-:W-:-:S07]  /*01b0*/  MOV R5, UR5 ;  /* 0x0000000500057c02 */ /* 0x002fce0008000f00 */
.L_x_8:
[----:B-1----:R-:W0:Y:S01]  /*01c0*/  I2F.U32.RP R6, R5 ;  /* 0x0000000500067306 */ /* 0x002e220000209000 */
[----:B------:R-:W1:Y:S01]  /*01d0*/  LDCU UR4, c[0x0][0x388] ;  /* 0x00007100ff0477ac */ /* 0x000e620008000800 */
[----:B------:R-:W-:Y:S01]  /*01e0*/  ISETP.NE.U32.AND P2, PT, R5, RZ, PT ;  /* 0x000000ff0500720c */ /* 0x000fe20003f45070 */
[----:B------:R-:W-:Y:S05]  /*01f0*/  BSSY.RECONVERGENT B0, `(.L_x_5) ;  /* 0x0000023000007945 */ /* 0x000fea0003800200 */
[----:B0-----:R-:W0:Y:S02]  /*0200*/  MUFU.RCP R6, R6 ;  /* 0x0000000600067308 */ /* 0x001e240000001000 */
[----:B0-----:R-:W-:-:S06]  /*0210*/  VIADD R2, R6, 0xffffffe ;  /* 0x0ffffffe06027836 */ /* 0x001fcc0000000000 */
[----:B------:R0:W2:Y:S02]  /*0220*/  F2I.FTZ.U32.TRUNC.NTZ R3, R2 ;  /* 0x0000000200037305 */ /* 0x0000a4000021f000 */
[----:B0-----:R-:W-:Y:S01]  /*0230*/  IMAD.MOV.U32 R2, RZ, RZ, RZ ;  /* 0x000000ffff027224 */ /* 0x001fe200078e00ff */
[----:B--2---:R-:W-:-:S05]  /*0240*/  IADD3 R8, PT, PT, RZ, -R3, RZ ;  /* 0x80000003ff087210 */ /* 0x004fca0007ffe0ff */
[----:B------:R-:W-:-:S04]  /*0250*/  IMAD R7, R8, R5, RZ ;  /* 0x0000000508077224 */ /* 0x000fc800078e02ff */
[----:B------:R-:W-:-:S06]  /*0260*/  IMAD.HI.U32 R3, R3, R7, R2 ;  /* 0x0000000703037227 */ /* 0x000fcc00078e0002 */
[----:B-1----:R-:W-:-:S05]  /*0270*/  IMAD.HI.U32 R11, R3, UR4, RZ ;  /* 0x00000004030b7c27 */ /* 0x002fca000f8e00ff */
[----:B------:R-:W-:-:S05]  /*0280*/  IADD3 R8, PT, PT, -R11, RZ, RZ ;  /* 0x000000ff0b087210 */ /* 0x000fca0007ffe1ff */
[----:B------:R-:W-:-:S05]  /*0290*/  IMAD R6, R5, R8, UR4 ;  /* 0x0000000405067e24 */ /* 0x000fca000f8e0208 */
[----:B------:R-:W-:-:S13]  /*02a0*/  ISETP.GE.U32.AND P0, PT, R6, R5, PT ;  /* 0x000000050600720c */ /* 0x000fda0003f06070 */
[----:B------:R-:W-:Y:S01]  /*02b0*/  @P0 IMAD.IADD R6, R6, 0x1, -R5 ;  /* 0x0000000106060824 */ /* 0x000fe200078e0a05 */
[----:B------:R-:W-:-:S04]  /*02c0*/  @P0 IADD3 R11, PT, PT, R11, 0x1, RZ ;  /* 0x000000010b0b0810 */ /* 0x000fc80007ffe0ff */
[----:B------:R-:W-:-:S13]  /*02d0*/  ISETP.GE.U32.AND P1, PT, R6, R5, PT ;  /* 0x000000050600720c */ /* 0x000fda0003f26070 */
[----:B------:R-:W-:Y:S01]  /*02e0*/  @P1 VIADD R11, R11, 0x1 ;  /* 0x000000010b0b1836 */ /* 0x000fe20000000000 */
[----:B------:R-:W-:-:S04]  /*02f0*/  @!P2 LOP3.LUT R11, RZ, R5, RZ, 0x33, !PT ;  /* 0x00000005ff0ba212 */ /* 0x000fc800078e33ff */
[----:B------:R-:W-:-:S13]  /*0300*/  ISETP.GE.U32.AND P0, PT, R0, R11, PT ;  /* 0x0000000b0000720c */ /* 0x000fda0003f06070 */
[----:B------:R-:W-:Y:S05]  /*0310*/  @P0 BRA `(.L_x_6) ;  /* 0x0000000000400947 */ /* 0x000fea0003800000 */
[----:B------:R-:W0:Y:S01]  /*0320*/  LDC.64 R2, c[0x0][0x380] ;  /* 0x0000e000ff027b82 */ /* 0x000e220000000a00 */
[C---:B------:R-:W-:Y:S01]  /*0330*/  IADD3 R14, PT, PT, R5.reuse, -0x1, RZ ;  /* 0xffffffff050e7810 */ /* 0x040fe20007ffe0ff */
[----:B------:R-:W-:Y:S01]  /*0340*/  IMAD.MOV.U32 R10, RZ, RZ, R0 ;  /* 0x000000ffff0a7224 */ /* 0x000fe200078e0000 */
[----:B------:R-:W-:-:S07]  /*0350*/  LEA.HI R16, R5, 0xffffffff, RZ, 0x1f ;  /* 0xffffffff05107811 */ /* 0x000fce00078ff8ff */
.L_x_7:
[CC--:B-1----:R-:W-:Y:S02]  /*0360*/  IMAD R7, R10.reuse, R5.reuse, R14 ;  /* 0x000000050a077224 */ /* 0x0c2fe400078e020e */
[----:B------:R-:W-:Y:S02]  /*0370*/  IMAD R9, R10, R5, R16 ;  /* 0x000000050a097224 */ /* 0x000fe400078e0210 */
[----:B0-----:R-:W-:-:S04]  /*0380*/  IMAD.WIDE.U32 R6, R7, 0x4, R2 ;  /* 0x0000000407067825 */ /* 0x001fc800078e0002 */
[----:B------:R-:W-:Y:S01]  /*0390*/  IMAD.WIDE.U32 R8, R9, 0x4, R2 ;  /* 0x0000000409087825 */ /* 0x000fe200078e0002 */
[----:B------:R-:W2:Y:S04]  /*03a0*/  LDG.E R13, desc[UR6][R6.64] ;  /* 0x00000006060d7981 */ /* 0x000ea8000c1e1900 */
[----:B------:R-:W2:Y:S01]  /*03b0*/  LDG.E R12, desc[UR6][R8.64] ;  /* 0x00000006080c7981 */ /* 0x000ea2000c1e1900 */
[----:B------:R-:W-:-:S05]  /*03c0*/  IMAD.IADD R10, R4, 0x1, R10 ;  /* 0x00000001040a7824 */ /* 0x000fca00078e020a */
[----:B------:R-:W-:Y:S02]  /*03d0*/  ISETP.GE.U32.AND P0, PT, R10, R11, PT ;  /* 0x0000000b0a00720c */ /* 0x000fe40003f06070 */
[----:B--2---:R-:W-:-:S05]  /*03e0*/  IADD3 R15, PT, PT, R13, R12, RZ ;  /* 0x0000000c0d0f7210 */ /* 0x004fca0007ffe0ff */
[----:B------:R1:W-:Y:S04]  /*03f0*/  STG.E desc[UR6][R6.64], R15 ;  /* 0x0000000f06007986 */ /* 0x0003e8000c101906 */
[----:B------:R1:W-:Y:S02]  /*0400*/  STG.E desc[UR6][R8.64], R13 ;  /* 0x0000000d08007986 */ /* 0x0003e4000c101906 */
[----:B------:R-:W-:Y:S05]  /*0410*/  @!P0 BRA `(.L_x_7) ;  /* 0xfffffffc00d08947 */ /* 0x000fea000383ffff */
.L_x_6:
[----:B------:R-:W-:Y:S05]  /*0420*/  BSYNC.RECONVERGENT B0 ;  /* 0x0000000000007941 */ /* 0x000fea0003800200 */
.L_x_5:
[----:B------:R-:W-:Y:S01]  /*0430*/  BAR.SYNC.DEFER_BLOCKING 0x0 ;  /* 0x0000000000007b1d */ /* 0x000fe20000010000 */
[----:B------:R-:W-:Y:S02]  /*0440*/  ISETP.GT.U32.AND P0, PT, R5, 0x3, PT ;  /* 0x000000030500780c */ /* 0x000fe40003f04070 */
[----:B------:R-:W-:-:S11]  /*0450*/  SHF.R.U32.HI R5, RZ, 0x1, R5 ;  /* 0x00000001ff057819 */ /* 0x000fd60000011605 */
[----:B------:R-:W-:Y:S05]  /*0460*/  @P0 BRA `(.L_x_8) ;  /* 0xfffffffc00540947 */ /* 0x000fea000383ffff */
.L_x_4:
[----:B------:R-:W-:-:S13]  /*0470*/  ISETP.NE.AND P0, PT, R0, RZ, PT ;  /* 0x000000ff0000720c */ /* 0x000fda0003f05270 */
[----:B------:R-:W-:Y:S05]  /*0480*/  @P0 EXIT ;  /* 0x000000000000094d */ /* 0x000fea0003800000 */
[----:B------:R-:W0:Y:S01]  /*0490*/  S2UR UR5, SR_CgaCtaId ;  /* 0x00000000000579c3 */ /* 0x000e220000008800 */
[----:B------:R-:W-:-:S07]  /*04a0*/  UMOV UR4, 0x400 ;  /* 0x0000040000047882 */ /* 0x000fce0000000000 */
[----:B-1----:R-:W1:Y:S01]  /*04b0*/  LDC.64 R2, c[0x0][0x380] ;  /* 0x0000e000ff027b82 */ /* 0x002e620000000a00 */
[----:B0-----:R-:W-:-:S09]  /*04c0*/  ULEA UR4, UR5, UR4, 0x18 ;  /* 0x0000000405047291 */ /* 0x001fd2000f8ec0ff */
[----:B------:R-:W1:Y:S04]  /*04d0*/  LDS R5, [UR4] ;  /* 0x00000004ff057984 */ /* 0x000e680008000800 */
[----:B-1----:R-:W-:Y:S01]  /*04e0*/  STG.E desc[UR6][R2.64], R5 ;  /* 0x0000000502007986 */ /* 0x002fe2000c101906 */
[----:B------:R-:W-:Y:S05]  /*04f0*/  EXIT ;  /* 0x000000000000794d */ /* 0x000fea0003800000 */
.L_x_9:
        /* <DEDUP_REMOVED lines=16> */
.L_x_18:


//--------------------- .text._Z7upPhasePjj       --------------------------
	.section	.text._Z7upPhasePjj,"ax",@progbits
	.align	128
        .global         _Z7upPhasePjj
        .type           _Z7upPhasePjj,@function
        .size           _Z7upPhasePjj,(.L_x_19 - _Z7upPhasePjj)
        .other          _Z7upPhasePjj,@"STO_CUDA_ENTRY STV_DEFAULT"
_Z7upPhasePjj:
.text._Z7upPhasePjj:
[----:B------:R-:W-:Y:S08]  /*0000*/  LDC R1, c[0x0][0x37c] ;  /* 0x0000df00ff017b82 */ /* 0x000ff00000000800 */
[----:B------:R-:W0:Y:S01]  /*0010*/  LDC R0, c[0x0][0x388] ;  /* 0x0000e200ff007b82 */ /* 0x000e220000000800 */
[----:B------:R-:W1:Y:S07]  /*0020*/  S2R R3, SR_TID.X ;  /* 0x0000000000037919 */ /* 0x000e6e0000002100 */
[----:B------:R-:W2:Y:S08]  /*0030*/  LDC R8, c[0x0][0x360] ;  /* 0x0000d800ff087b82 */ /* 0x000eb00000000800 */
[----:B------:R-:W3:Y:S01]  /*0040*/  S2UR UR4, SR_CTAID.X ;  /* 0x00000000000479c3 */ /* 0x000ee20000002500 */
[----:B0-----:R-:W-:-:S13]  /*0050*/  ISETP.GE.U32.AND P0, PT, R0, 0x2, PT ;  /* 0x000000020000780c */ /* 0x001fda0003f06070 */
[----:B-123--:R-:W-:Y:S05]  /*0060*/  @!P0 EXIT ;  /* 0x000000000000894d */ /* 0x00efea0003800000 */
[----:B------:R-:W0:Y:S01]  /*0070*/  LDCU UR5, c[0x0][0x370] ;  /* 0x00006e00ff0577ac */ /* 0x000e220008000800 */
[C---:B------:R-:W-:Y:S02]  /*0080*/  IMAD R0, R8.reuse, UR4, R3 ;  /* 0x0000000408007c24 */ /* 0x040fe4000f8e0203 */
[----:B------:R-:W-:Y:S01]  /*0090*/  IMAD.MOV.U32 R9, RZ, RZ, 0x2 ;  /* 0x00000002ff097424 */ /* 0x000fe200078e00ff */
[----:B------:R-:W1:Y:S01]  /*00a0*/  LDCU.64 UR6, c[0x0][0x358] ;  /* 0x00006b00ff0677ac */ /* 0x000e620008000a00 */
[----:B0-----:R-:W-:-:S07]  /*00b0*/  IMAD R8, R8, UR5, RZ ;  /* 0x0000000508087c24 */ /* 0x001fce000f8e02ff */
.L_x_13:
[C---:B------:R-:W-:Y:S01]  /*00c0*/  VIADD R12, R9.reuse, 0xffffffff ;  /* 0xffffffff090c7836 */ /* 0x040fe20000000000 */
[----:B------:R-:W0:Y:S01]  /*00d0*/  LDC R15, c[0x0][0x388] ;  /* 0x0000e200ff0f7b82 */ /* 0x000e220000000800 */
[----:B------:R-:W-:Y:S03]  /*00e0*/  BSSY.RECONVERGENT B0, `(.L_x_10) ;  /* 0x0000014000007945 */ /* 0x000fe60003800200 */
[----:B------:R-:W-:-:S06]  /*00f0*/  LOP3.LUT R2, R9, R12, RZ, 0xc, !PT ;  /* 0x0000000c09027212 */ /* 0x000fcc00078e0cff */
[----:B------:R-:W0:Y:S02]  /*0100*/  POPC R2, R2 ;  /* 0x0000000200027309 */ /* 0x000e240000000000 */
[----:B0-----:R-:W-:-:S04]  /*0110*/  SHF.R.U32.HI R13, RZ, R2, R15 ;  /* 0x00000002ff0d7219 */ /* 0x001fc8000001160f */
[----:B------:R-:W-:-:S13]  /*0120*/  ISETP.GE.U32.AND P0, PT, R0, R13, PT ;  /* 0x0000000d0000720c */ /* 0x000fda0003f06070 */
[----:B--2---:R-:W-:Y:S05]  /*0130*/  @P0 BRA `(.L_x_11) ;  /* 0x0000000000380947 */ /* 0x004fea0003800000 */
[----:B------:R-:W0:Y:S01]  /*0140*/  LDC.64 R2, c[0x0][0x380] ;  /* 0x0000e000ff027b82 */ /* 0x000e220000000a00 */
[----:B------:R-:W-:Y:S02]  /*0150*/  LEA.HI R14, R9, 0xffffffff, RZ, 0x1f ;  /* 0xffffffff090e7811 */ /* 0x000fe400078ff8ff */
[----:B------:R-:W-:-:S07]  /*0160*/  MOV R10, R0 ;  /* 0x00000000000a7202 */ /* 0x000fce0000000f00 */
.L_x_12:
[CC--:B------:R-:W-:Y:S02]  /*0170*/  IMAD R5, R10.reuse, R9.reuse, R14 ;  /* 0x000000090a057224 */ /* 0x0c0fe400078e020e */
[----:B--2---:R-:W-:Y:S02]  /*0180*/  IMAD R7, R10, R9, R12 ;  /* 0x000000090a077224 */ /* 0x004fe400078e020c */
[----:B0-----:R-:W-:-:S04]  /*0190*/  IMAD.WIDE.U32 R4, R5, 0x4, R2 ;  /* 0x0000000405047825 */ /* 0x001fc800078e0002 */
[----:B------:R-:W-:Y:S02]  /*01a0*/  IMAD.WIDE.U32 R6, R7, 0x4, R2 ;  /* 0x0000000407067825 */ /* 0x000fe400078e0002 */
[----:B-1----:R-:W2:Y:S04]  /*01b0*/  LDG.E R4, desc[UR6][R4.64] ;  /* 0x0000000604047981 */ /* 0x002ea8000c1e1900 */
[----:B------:R-:W2:Y:S01]  /*01c0*/  LDG.E R11, desc[UR6][R6.64] ;  /* 0x00000006060b7981 */ /* 0x000ea2000c1e1900 */
[----:B------:R-:W-:-:S04]  /*01d0*/  IADD3 R10, PT, PT, R8, R10, RZ ;  /* 0x0000000a080a7210 */ /* 0x000fc80007ffe0ff */
[----:B------:R-:W-:Y:S01]  /*01e0*/  ISETP.GE.U32.AND P0, PT, R10, R13, PT ;  /* 0x0000000d0a00720c */ /* 0x000fe20003f06070 */
[----:B--2---:R-:W-:-:S05]  /*01f0*/  IMAD.IADD R11, R4, 0x1, R11 ;  /* 0x00000001040b7824 */ /* 0x004fca00078e020b */
[----:B------:R2:W-:Y:S07]  /*0200*/  STG.E desc[UR6][R6.64], R11 ;  /* 0x0000000b06007986 */ /* 0x0005ee000c101906 */
[----:B------:R-:W-:Y:S05]  /*0210*/  @!P0 BRA `(.L_x_12) ;  /* 0xfffffffc00d48947 */ /* 0x000fea000383ffff */
.L_x_11:
[----:B-1----:R-:W-:Y:S05]  /*0220*/  BSYNC.RECONVERGENT B0 ;  /* 0x0000000000007941 */ /* 0x002fea0003800200 */
.L_x_10:
[----:B------:R-:W-:Y:S01]  /*0230*/  SHF.L.U32 R9, R9, 0x1, RZ ;  /* 0x0000000109097819 */ /* 0x000fe200000006ff */
[----:B------:R-:W-:Y:S03]  /*0240*/  BAR.SYNC.DEFER_BLOCKING 0x0 ;  /* 0x0000000000007b1d */ /* 0x000fe60000010000 */
[----:B------:R-:W-:-:S13]  /*0250*/  ISETP.GT.U32.AND P0, PT, R9, R15, PT ;  /* 0x0000000f0900720c */ /* 0x000fda0003f04070 */
[----:B------:R-:W-:Y:S05]  /*0260*/  @!P0 BRA `(.L_x_13) ;  /* 0xfffffffc00948947 */ /* 0x000fea000383ffff */
[----:B------:R-:W-:Y:S05]  /*0270*/  EXIT ;  /* 0x000000000000794d */ /* 0x000fea0003800000 */
.L_x_14:
        /* <DEDUP_REMOVED lines=16> */
.L_x_19:


//--------------------- .text._Z4histPjS_jj       --------------------------
	.section	.text._Z4histPjS_jj,"ax",@progbits
	.align	128
        .global         _Z4histPjS_jj
        .type           _Z4histPjS_jj,@function
        .size           _Z4histPjS_jj,(.L_x_20 - _Z4histPjS_jj)
        .other          _Z4histPjS_jj,@"STO_CUDA_ENTRY STV_DEFAULT"
_Z4histPjS_jj:
.text._Z4histPjS_jj:
        /* <DEDUP_REMOVED lines=11> */
[----:B------:R-:W3:Y:S01]  /*00b0*/  LDC.64 R8, c[0x0][0x388] ;  /* 0x0000e200ff087b82 */ /* 0x000ee20000000a00 */
[----:B-1----:R-:W-:-:S07]  /*00c0*/  IMAD R11, R11, UR4, RZ ;  /* 0x000000040b0b7c24 */ /* 0x002fce000f8e02ff */
.L_x_15:
[----:B0-----:R-:W-:-:S06]  /*00d0*/  IMAD.WIDE.U32 R2, R0, 0x4, R6 ;  /* 0x0000000400027825 */ /* 0x001fcc00078e0006 */
[----:B--2---:R-:W3:Y:S01]  /*00e0*/  LDG.E R3, desc[UR6][R2.64] ;  /* 0x0000000602037981 */ /* 0x004ee2000c1e1900 */
[----:B------:R-:W-:Y:S01]  /*00f0*/  IADD3 R0, PT, PT, R11, R0, RZ ;  /* 0x000000000b007210 */ /* 0x000fe20007ffe0ff */
[----:B-1----:R-:W-:-:S03]  /*0100*/  HFMA2 R13, -RZ, RZ, 0, 5.9604644775390625e-08 ;  /* 0x00000001ff0d7431 */ /* 0x002fc600000001ff */
[----:B------:R-:W-:Y:S01]  /*0110*/  ISETP.GE.U32.AND P0, PT, R0, UR5, PT ;  /* 0x0000000500007c0c */ /* 0x000fe2000bf06070 */
[----:B---3--:R-:W-:-:S05]  /*0120*/  IMAD.WIDE.U32 R4, R3, 0x4, R8 ;  /* 0x0000000403047825 */ /* 0x008fca00078e0008 */
[----:B------:R1:W-:Y:S07]  /*0130*/  REDG.E.ADD.STRONG.GPU desc[UR6][R4.64], R13 ;  /* 0x0000000d0400798e */ /* 0x0003ee000c12e106 */
[----:B------:R-:W-:Y:S05]  /*0140*/  @!P0 BRA `(.L_x_15) ;  /* 0xfffffffc00e08947 */ /* 0x000fea000383ffff */
[----:B------:R-:W-:Y:S05]  /*0150*/  EXIT ;  /* 0x000000000000794d */ /* 0x000fea0003800000 */
.L_x_16:
        /* <DEDUP_REMOVED lines=10> */
.L_x_20:


//--------------------- .nv.shared.reserved.0     --------------------------
	.section	.nv.shared.reserved.0,"aw",@nobits
	.weak		__nv_reservedSMEM_offset_0_alias
	.size		__nv_reservedSMEM_offset_0_alias, 0, 64
	.other		__nv_reservedSMEM_offset_0_alias,@"STO_CUDA_RESERVED_SHARED STV_DEFAULT"
__nv_reservedSMEM_offset_0_alias:
	.zero		0
	.zero		64


//--------------------- .nv.shared._Z9downPhasePjj --------------------------
	.section	.nv.shared._Z9downPhasePjj,"aw",@nobits
	.sectionflags	@""
	.align	4
.nv.shared._Z9downPhasePjj:
	.zero		1028


//--------------------- .nv.constant0._Z11buildResultPjS_S_jj --------------------------
	.section	.nv.constant0._Z11buildResultPjS_S_jj,"a",@progbits
	.sectionflags	@""
	.align	4
.nv.constant0._Z11buildResultPjS_S_jj:
	.zero		928


//--------------------- .nv.constant0._Z9downPhasePjj --------------------------
	.section	.nv.constant0._Z9downPhasePjj,"a",@progbits
	.sectionflags	@""
	.align	4
.nv.constant0._Z9downPhasePjj:
	.zero		908


//--------------------- .nv.constant0._Z7upPhasePjj --------------------------
	.section	.nv.constant0._Z7upPhasePjj,"a",@progbits
	.sectionflags	@""
	.align	4
.nv.constant0._Z7upPhasePjj:
	.zero		908


//--------------------- .nv.constant0._Z4histPjS_jj --------------------------
	.section	.nv.constant0._Z4histPjS_jj,"a",@progbits
	.sectionflags	@""
	.align	4
.nv.constant0._Z4histPjS_jj:
	.zero		920


//--------------------- SYMBOLS --------------------------

	.type		.nv.reservedSmem.offset0,@object
	.size		.nv.reservedSmem.offset0,0x4
	.type		.nv.reservedSmem.cap,@object
	.size		.nv.reservedSmem.cap,0x4
